	.headerflags	@"EF_CUDA_TEXMODE_UNIFIED EF_CUDA_64BIT_ADDRESS EF_CUDA_ACCELERATORS EF_CUDA_SM90 EF_CUDA_VIRTUAL_SM(EF_CUDA_SM90)"
	.elftype	@"ET_EXEC"


//--------------------- .nv.info                  --------------------------
	.section	.nv.info,"",@"SHT_CUDA_INFO"
	.align	4


	//----- nvinfo : EIATTR_REGCOUNT
	.align		4
        /*0000*/ 	.byte	0x04, 0x2f
        /*0002*/ 	.short	(.L_3 - .L_2)
	.align		4
.L_2:
        /*0004*/ 	.word	index@(triton_poi_fused_add_div_sqrt_24)
        /*0008*/ 	.word	0x0000001c


	//----- nvinfo : EIATTR_MIN_STACK_SIZE
	.align		4
.L_3:
        /*000c*/ 	.byte	0x04, 0x12
        /*000e*/ 	.short	(.L_5 - .L_4)
	.align		4
.L_4:
        /*0010*/ 	.word	index@(triton_poi_fused_add_div_sqrt_24)
        /*0014*/ 	.word	0x00000000


	//----- nvinfo : EIATTR_FRAME_SIZE
	.align		4
.L_5:
        /*0018*/ 	.byte	0x04, 0x11
        /*001a*/ 	.short	(.L_7 - .L_6)
	.align		4
.L_6:
        /*001c*/ 	.word	index@(triton_poi_fused_add_div_sqrt_24)
        /*0020*/ 	.word	0x00000000


	//----- nvinfo : EIATTR_MIN_STACK_SIZE
	.align		4
.L_7:
        /*0024*/ 	.byte	0x04, 0x12
        /*0026*/ 	.short	(.L_9 - .L_8)
	.align		4
.L_8:
        /*0028*/ 	.word	index@(triton_poi_fused_add_div_sqrt_24)
        /*002c*/ 	.word	0x00000000
.L_9:


//--------------------- .nv.info.triton_poi_fused_add_div_sqrt_24 --------------------------
	.section	.nv.info.triton_poi_fused_add_div_sqrt_24,"",@"SHT_CUDA_INFO"
	.sectionflags	@""
	.align	4


	//----- nvinfo : EIATTR_CUDA_API_VERSION
	.align		4
        /*0000*/ 	.byte	0x04, 0x37
        /*0002*/ 	.short	(.L_11 - .L_10)
.L_10:
        /*0004*/ 	.word	0x0000007c


	//----- nvinfo : EIATTR_KPARAM_INFO
	.align		4
.L_11:
        /*0008*/ 	.byte	0x04, 0x17
        /*000a*/ 	.short	(.L_13 - .L_12)
.L_12:
        /*000c*/ 	.word	0x00000000
        /*0010*/ 	.short	0x0004
        /*0012*/ 	.short	0x001c
        /*0014*/ 	.byte	0x00, 0xf0, 0x11, 0x00


	//----- nvinfo : EIATTR_KPARAM_INFO
	.align		4
.L_13:
        /*0018*/ 	.byte	0x04, 0x17
        /*001a*/ 	.short	(.L_15 - .L_14)
.L_14:
        /*001c*/ 	.word	0x00000000
        /*0020*/ 	.short	0x0003
        /*0022*/ 	.short	0x0018
        /*0024*/ 	.byte	0x00, 0xf0, 0x11, 0x00


	//----- nvinfo : EIATTR_KPARAM_INFO
	.align		4
.L_15:
        /*0028*/ 	.byte	0x04, 0x17
        /*002a*/ 	.short	(.L_17 - .L_16)
.L_16:
        /*002c*/ 	.word	0x00000000
        /*0030*/ 	.short	0x0002
        /*0032*/ 	.short	0x0010
        /*0034*/ 	.byte	0x00, 0xf4, 0x21, 0x00


	//----- nvinfo : EIATTR_KPARAM_INFO
	.align		4
.L_17:
        /*0038*/ 	.byte	0x04, 0x17
        /*003a*/ 	.short	(.L_19 - .L_18)
.L_18:
        /*003c*/ 	.word	0x00000000
        /*0040*/ 	.short	0x0001
        /*0042*/ 	.short	0x0008
        /*0044*/ 	.byte	0x00, 0xf4, 0x21, 0x00


	//----- nvinfo : EIATTR_KPARAM_INFO
	.align		4
.L_19:
        /*0048*/ 	.byte	0x04, 0x17
        /*004a*/ 	.short	(.L_21 - .L_20)
.L_20:
        /*004c*/ 	.word	0x00000000
        /*0050*/ 	.short	0x0000
        /*0052*/ 	.short	0x0000
        /*0054*/ 	.byte	0x00, 0xf4, 0x21, 0x00


	//----- nvinfo : EIATTR_SPARSE_MMA_MASK
	.align		4
.L_21:
        /*0058*/ 	.byte	0x03, 0x50
        /*005a*/ 	.short	0x0000


	//----- nvinfo : EIATTR_MAXREG_COUNT
	.align		4
        /*005c*/ 	.byte	0x03, 0x1b
        /*005e*/ 	.short	0x00ff


	//----- nvinfo : EIATTR_EXIT_INSTR_OFFSETS
	.align		4
        /*0060*/ 	.byte	0x04, 0x1c
        /*0062*/ 	.short	(.L_23 - .L_22)


	//   ....[0]....
.L_22:
        /*0064*/ 	.word	0x000009c0


	//   ....[1]....
        /*0068*/ 	.word	0x000009e0


	//----- nvinfo : EIATTR_REQNTID
	.align		4
.L_23:
        /*006c*/ 	.byte	0x04, 0x10
        /*006e*/ 	.short	(.L_25 - .L_24)
.L_24:
        /*0070*/ 	.word	0x00000080
        /*0074*/ 	.word	0x00000001
        /*0078*/ 	.word	0x00000001


	//----- nvinfo : EIATTR_CBANK_PARAM_SIZE
	.align		4
.L_25:
        /*007c*/ 	.byte	0x03, 0x19
        /*007e*/ 	.short	0x0020


	//----- nvinfo : EIATTR_PARAM_CBANK
	.align		4
        /*0080*/ 	.byte	0x04, 0x0a
        /*0082*/ 	.short	(.L_27 - .L_26)
	.align		4
.L_26:
        /*0084*/ 	.word	index@(.nv.constant0.triton_poi_fused_add_div_sqrt_24)
        /*0088*/ 	.short	0x0210
        /*008a*/ 	.short	0x0020


	//----- nvinfo : EIATTR_SW_WAR
	.align		4
.L_27:
        /*008c*/ 	.byte	0x04, 0x36
        /*008e*/ 	.short	(.L_29 - .L_28)
.L_28:
        /*0090*/ 	.word	0x00000008
.L_29:


//--------------------- .nv.callgraph             --------------------------
	.section	.nv.callgraph,"",@"SHT_CUDA_CALLGRAPH"
	.align	4
	.sectionentsize	8
	.align		4
        /*0000*/ 	.word	0x00000000
	.align		4
        /*0004*/ 	.word	0xffffffff
	.align		4
        /*0008*/ 	.word	0x00000000
	.align		4
        /*000c*/ 	.word	0xfffffffe
	.align		4
        /*0010*/ 	.word	0x00000000
	.align		4
        /*0014*/ 	.word	0xfffffffd
	.align		4
        /*0018*/ 	.word	0x00000000
	.align		4
        /*001c*/ 	.word	0xfffffffc


//--------------------- .nv.constant4             --------------------------
	.section	.nv.constant4,"a",@progbits
	.align	8
	.align		8
.nv.constant4:
        /*0000*/ 	.dword	_$_str
	.align		8
        /*0008*/ 	.dword	_$_str_$_2


//--------------------- .text.triton_poi_fused_add_div_sqrt_24 --------------------------
	.section	.text.triton_poi_fused_add_div_sqrt_24,"ax",@progbits
	.sectionflags	@"SHF_BARRIERS=1"
	.align	128
        .global         triton_poi_fused_add_div_sqrt_24
        .type           triton_poi_fused_add_div_sqrt_24,@function
        .size           triton_poi_fused_add_div_sqrt_24,(.L_x_1 - triton_poi_fused_add_div_sqrt_24)
        .other          triton_poi_fused_add_div_sqrt_24,@"STO_CUDA_ENTRY STV_DEFAULT"
triton_poi_fused_add_div_sqrt_24:
.text.triton_poi_fused_add_div_sqrt_24:
[----:B------:R-:W0:Y:S01]  /*0000*/  LDC R1, c[0x0][0x28] ;  /* 0x00000a00ff017b82 */ /* 0x000e220000000800 */
[----:B------:R-:W1:Y:S07]  /*0010*/  S2R R0, SR_CTAID.Y ;  /* 0x0000000000007919 */ /* 0x000e6e0000002600 */
[----:B------:R-:W2:Y:S01]  /*0020*/  LDC.64 R2, c[0x0][0x210] ;  /* 0x00008400ff027b82 */ /* 0x000ea20000000a00 */
[----:B------:R-:W-:Y:S01]  /*0030*/  ULDC.64 UR6, c[0x0][0x208] ;  /* 0x0000820000067ab9 */ /* 0x000fe20000000a00 */
[----:B------:R-:W3:Y:S01]  /*0040*/  S2R R12, SR_TID.X ;  /* 0x00000000000c7919 */ /* 0x000ee20000002100 */
[----:B------:R-:W4:Y:S01]  /*0050*/  S2R R15, SR_CTAID.X ;  /* 0x00000000000f7919 */ /* 0x000f220000002500 */
[----:B-1----:R-:W-:Y:S01]  /*0060*/  IMAD.SHL.U32 R17, R0, 0x20, RZ ;  /* 0x0000002000117824 */ /* 0x002fe200078e00ff */
[----:B------:R-:W-:Y:S01]  /*0070*/  SHF.R.S32.HI R14, RZ, 0x1a, R0 ;  /* 0x0000001aff0e7819 */ /* 0x000fe20000011400 */
[----:B---3--:R-:W-:-:S03]  /*0080*/  IMAD.SHL.U32 R0, R12, 0x4, RZ ;  /* 0x000000040c007824 */ /* 0x008fc600078e00ff */
[----:B------:R-:W-:Y:S02]  /*0090*/  SGXT R14, R14, 0x1 ;  /* 0x000000010e0e781a */ /* 0x000fe40000000200 */
[----:B------:R-:W-:Y:S01]  /*00a0*/  SHF.R.U32.HI R16, RZ, 0x3, R12 ;  /* 0x00000003ff107819 */ /* 0x000fe2000001160c */
[----:B----4-:R-:W-:Y:S01]  /*00b0*/  IMAD.SHL.U32 R15, R15, 0x20, RZ ;  /* 0x000000200f0f7824 */ /* 0x010fe200078e00ff */
[----:B------:R-:W-:Y:S02]  /*00c0*/  LOP3.LUT R5, R17, 0x1c, R0, 0xf8, !PT ;  /* 0x0000001c11057812 */ /* 0x000fe400078ef800 */
[----:B------:R-:W-:Y:S02]  /*00d0*/  SGXT.U32 R16, R16, 0x4 ;  /* 0x000000041010781a */ /* 0x000fe40000000000 */
[----:B------:R-:W-:Y:S02]  /*00e0*/  LEA.HI R4, R14, R5, RZ, 0x9 ;  /* 0x000000050e047211 */ /* 0x000fe400078f48ff */
[----:B------:R-:W-:-:S03]  /*00f0*/  LOP3.LUT R8, R15, 0x10, R16, 0xfe, !PT ;  /* 0x000000100f087812 */ /* 0x000fc600078efe10 */
[C---:B------:R-:W-:Y:S01]  /*0100*/  IMAD.SHL.U32 R6, R4.reuse, 0x40, RZ ;  /* 0x0000004004067824 */ /* 0x040fe200078e00ff */
[----:B------:R-:W-:Y:S02]  /*0110*/  LOP3.LUT R4, R4, 0xfffffe00, RZ, 0xc0, !PT ;  /* 0xfffffe0004047812 */ /* 0x000fe400078ec0ff */
[----:B------:R-:W-:Y:S02]  /*0120*/  ISETP.GE.AND P1, PT, R8, 0x40, PT ;  /* 0x000000400800780c */ /* 0x000fe40003f26270 */
[----:B------:R-:W-:Y:S02]  /*0130*/  LOP3.LUT R7, R6, 0xffff8000, RZ, 0xc0, !PT ;  /* 0xffff800006077812 */ /* 0x000fe400078ec0ff */
[----:B------:R-:W-:Y:S02]  /*0140*/  LOP3.LUT R6, R15, R16, RZ, 0xfc, !PT ;  /* 0x000000100f067212 */ /* 0x000fe400078efcff */
[----:B------:R-:W-:Y:S02]  /*0150*/  IADD3 R9, R7, R5, -R4 ;  /* 0x0000000507097210 */ /* 0x000fe40007ffe804 */
[----:B------:R-:W-:-:S02]  /*0160*/  CS2R R4, SRZ ;  /* 0x0000000000047805 */ /* 0x000fc4000001ff00 */
[C---:B------:R-:W-:Y:S01]  /*0170*/  ISETP.GE.AND P0, PT, R6.reuse, 0x40, PT ;  /* 0x000000400600780c */ /* 0x040fe20003f06270 */
[--C-:B------:R-:W-:Y:S01]  /*0180*/  IMAD R19, R6, 0x200, R9.reuse ;  /* 0x0000020006137824 */ /* 0x100fe200078e0209 */
[----:B------:R-:W-:Y:S01]  /*0190*/  CS2R R6, SRZ ;  /* 0x0000000000067805 */ /* 0x000fe2000001ff00 */
[----:B------:R-:W-:Y:S02]  /*01a0*/  IMAD R9, R8, 0x200, R9 ;  /* 0x0000020008097824 */ /* 0x000fe400078e0209 */
[----:B--2---:R-:W-:Y:S01]  /*01b0*/  IMAD.WIDE R18, R19, 0x4, R2 ;  /* 0x0000000413127825 */ /* 0x004fe200078e0202 */
[----:B------:R-:W-:-:S03]  /*01c0*/  CS2R R10, SRZ ;  /* 0x00000000000a7805 */ /* 0x000fc6000001ff00 */
[----:B------:R-:W-:Y:S01]  /*01d0*/  IMAD.WIDE R2, R9, 0x4, R2 ;  /* 0x0000000409027825 */ /* 0x000fe200078e0202 */
[----:B------:R-:W-:-:S03]  /*01e0*/  CS2R R8, SRZ ;  /* 0x0000000000087805 */ /* 0x000fc6000001ff00 */
[----:B------:R-:W2:Y:S04]  /*01f0*/  @!P0 LDG.E.EL.128 R4, desc[UR6][R18.64] ;  /* 0x0000000612048981 */ /* 0x000ea8000c2e1d00 */
[----:B------:R1:W3:Y:S01]  /*0200*/  @!P1 LDG.E.EL.128 R8, desc[UR6][R2.64] ;  /* 0x0000000602089981 */ /* 0x0002e2000c2e1d00 */
[----:B------:R-:W4:Y:S01]  /*0210*/  S2UR UR5, SR_CgaCtaId ;  /* 0x00000000000579c3 */ /* 0x000f220000008800 */
[----:B------:R-:W-:Y:S01]  /*0220*/  IMAD.SHL.U32 R12, R12, 0x80, RZ ;  /* 0x000000800c0c7824 */ /* 0x000fe200078e00ff */
[----:B------:R-:W-:-:S04]  /*0230*/  UMOV UR4, 0x400 ;  /* 0x0000040000047882 */ /* 0x000fc80000000000 */
[----:B------:R-:W-:Y:S02]  /*0240*/  LOP3.LUT R21, R12, 0x380, RZ, 0xc0, !PT ;  /* 0x000003800c157812 */ /* 0x000fe400078ec0ff */
[----:B------:R-:W5:Y:S01]  /*0250*/  LDC.64 R12, c[0x0][0x218] ;  /* 0x00008600ff0c7b82 */ /* 0x000f620000000a00 */
[-C--:B-1----:R-:W-:Y:S02]  /*0260*/  LOP3.LUT R2, R17, R16.reuse, RZ, 0xfc, !PT ;  /* 0x0000001011027212 */ /* 0x082fe400078efcff */
[C---:B------:R-:W-:Y:S02]  /*0270*/  LOP3.LUT R18, R21.reuse, R16, RZ, 0xfc, !PT ;  /* 0x0000001015127212 */ /* 0x040fe400078efcff */
[C---:B------:R-:W-:Y:S02]  /*0280*/  LOP3.LUT R19, R21.reuse, 0x20, RZ, 0xfc, !PT ;  /* 0x0000002015137812 */ /* 0x040fe400078efcff */
[C---:B------:R-:W-:Y:S02]  /*0290*/  LOP3.LUT R23, R21.reuse, 0x40, RZ, 0xfc, !PT ;  /* 0x0000004015177812 */ /* 0x040fe400078efcff */
[----:B------:R-:W-:-:S02]  /*02a0*/  LOP3.LUT R25, R21, 0x60, RZ, 0xfc, !PT ;  /* 0x0000006015197812 */ /* 0x000fc400078efcff */
[-C--:B------:R-:W-:Y:S02]  /*02b0*/  LEA.HI R21, R21, R18.reuse, RZ, 0x1b ;  /* 0x0000001215157211 */ /* 0x080fe400078fd8ff */
[-C--:B------:R-:W-:Y:S02]  /*02c0*/  LEA.HI R19, R19, R18.reuse, RZ, 0x1b ;  /* 0x0000001213137211 */ /* 0x080fe400078fd8ff */
[-C--:B------:R-:W-:Y:S01]  /*02d0*/  LEA.HI R3, R23, R18.reuse, RZ, 0x1b ;  /* 0x0000001217037211 */ /* 0x080fe200078fd8ff */
[----:B----4-:R-:W-:Y:S01]  /*02e0*/  UPRMT UR4, UR5, 0x654, UR4 ;  /* 0x0000065405047896 */ /* 0x010fe20008000004 */
[----:B------:R-:W-:-:S05]  /*02f0*/  LEA.HI R18, R25, R18, RZ, 0x1b ;  /* 0x0000001219127211 */ /* 0x000fca00078fd8ff */
[----:B------:R-:W-:Y:S02]  /*0300*/  LEA R23, R21, UR4, 0x2 ;  /* 0x0000000415177c11 */ /* 0x000fe4000f8e10ff */
[----:B------:R-:W-:Y:S02]  /*0310*/  LEA R22, R19, UR4, 0x2 ;  /* 0x0000000413167c11 */ /* 0x000fe4000f8e10ff */
[----:B------:R-:W-:Y:S02]  /*0320*/  LEA R25, R3, UR4, 0x2 ;  /* 0x0000000403197c11 */ /* 0x000fe4000f8e10ff */
[----:B------:R-:W-:Y:S02]  /*0330*/  LEA R24, R18, UR4, 0x2 ;  /* 0x0000000412187c11 */ /* 0x000fe4000f8e10ff */
[----:B------:R-:W-:Y:S02]  /*0340*/  LOP3.LUT R3, R17, 0x10, R16, 0xfe, !PT ;  /* 0x0000001011037812 */ /* 0x000fe400078efe10 */
[----:B------:R-:W-:-:S02]  /*0350*/  LEA.HI R17, R14, R2, RZ, 0x9 ;  /* 0x000000020e117211 */ /* 0x000fc400078f48ff */
[----:B------:R-:W-:Y:S02]  /*0360*/  LEA.HI R14, R14, R3, RZ, 0x9 ;  /* 0x000000030e0e7211 */ /* 0x000fe400078f48ff */
[----:B------:R-:W-:Y:S02]  /*0370*/  LOP3.LUT R16, R15, 0x1c, R0, 0xf8, !PT ;  /* 0x0000001c0f107812 */ /* 0x000fe400078ef800 */
[----:B------:R-:W-:Y:S02]  /*0380*/  SHF.R.S32.HI R17, RZ, 0x9, R17 ;  /* 0x00000009ff117819 */ /* 0x000fe40000011411 */
[----:B------:R-:W-:Y:S02]  /*0390*/  SHF.R.S32.HI R15, RZ, 0x9, R14 ;  /* 0x00000009ff0f7819 */ /* 0x000fe4000001140e */
[----:B------:R-:W-:Y:S01]  /*03a0*/  ISETP.GE.AND P0, PT, R16, 0x40, PT ;  /* 0x000000401000780c */ /* 0x000fe20003f06270 */
[--C-:B------:R-:W-:Y:S02]  /*03b0*/  IMAD R17, R17, 0x40, R16.reuse ;  /* 0x0000004011117824 */ /* 0x100fe400078e0210 */
[----:B------:R-:W-:-:S02]  /*03c0*/  IMAD R15, R15, 0x40, R16 ;  /* 0x000000400f0f7824 */ /* 0x000fc400078e0210 */
[----:B0----5:R-:W-:-:S04]  /*03d0*/  IMAD.WIDE R18, R17, 0x4, R12 ;  /* 0x0000000411127825 */ /* 0x021fc800078e020c */
[----:B------:R-:W-:Y:S01]  /*03e0*/  IMAD.WIDE R20, R15, 0x4, R12 ;  /* 0x000000040f147825 */ /* 0x000fe200078e020c */
[----:B------:R-:W-:Y:S02]  /*03f0*/  CS2R R12, SRZ ;  /* 0x00000000000c7805 */ /* 0x000fe4000001ff00 */
[----:B------:R-:W-:Y:S01]  /*0400*/  CS2R R14, SRZ ;  /* 0x00000000000e7805 */ /* 0x000fe2000001ff00 */
[----:B--2---:R-:W-:Y:S04]  /*0410*/  STS [R23], R4 ;  /* 0x0000000417007388 */ /* 0x004fe80000000800 */
[----:B------:R0:W-:Y:S04]  /*0420*/  STS [R22+0x80], R5 ;  /* 0x0000800516007388 */ /* 0x0001e80000000800 */
[----:B------:R-:W-:Y:S04]  /*0430*/  STS [R25+0x100], R6 ;  /* 0x0001000619007388 */ /* 0x000fe80000000800 */
[----:B------:R1:W-:Y:S01]  /*0440*/  STS [R24+0x180], R7 ;  /* 0x0001800718007388 */ /* 0x0003e20000000800 */
[----:B0-----:R-:W-:-:S03]  /*0450*/  CS2R R4, SRZ ;  /* 0x0000000000047805 */ /* 0x001fc6000001ff00 */
[----:B---3--:R-:W-:Y:S04]  /*0460*/  STS [R23+0x40], R8 ;  /* 0x0000400817007388 */ /* 0x008fe80000000800 */
[----:B------:R0:W-:Y:S01]  /*0470*/  STS [R22+0xc0], R9 ;  /* 0x0000c00916007388 */ /* 0x0001e20000000800 */
[----:B-1----:R-:W-:-:S03]  /*0480*/  CS2R R6, SRZ ;  /* 0x0000000000067805 */ /* 0x002fc6000001ff00 */
[----:B------:R1:W-:Y:S04]  /*0490*/  STS [R25+0x140], R10 ;  /* 0x0001400a19007388 */ /* 0x0003e80000000800 */
[----:B------:R2:W-:Y:S01]  /*04a0*/  STS [R24+0x1c0], R11 ;  /* 0x0001c00b18007388 */ /* 0x0005e20000000800 */
[----:B------:R-:W-:Y:S06]  /*04b0*/  BAR.SYNC.DEFER_BLOCKING 0x0 ;  /* 0x0000000000007b1d */ /* 0x000fec0000010000 */
[----:B------:R-:W3:Y:S04]  /*04c0*/  @!P0 LDG.E.EL.128 R12, desc[UR6][R20.64] ;  /* 0x00000006140c8981 */ /* 0x000ee8000c2e1d00 */
[----:B------:R-:W4:Y:S01]  /*04d0*/  @!P0 LDG.E.EL.128 R4, desc[UR6][R18.64] ;  /* 0x0000000612048981 */ /* 0x000f22000c2e1d00 */
[----:B0-----:R-:W-:Y:S01]  /*04e0*/  SHF.R.U32.HI R9, RZ, 0x5, R0 ;  /* 0x00000005ff097819 */ /* 0x001fe20000011600 */
[--C-:B-1----:R-:W-:Y:S01]  /*04f0*/  IMAD R25, R2, 0x40, R16.reuse ;  /* 0x0000004002197824 */ /* 0x102fe200078e0210 */
[----:B------:R-:W-:Y:S01]  /*0500*/  LOP3.LUT R8, R0, 0x1fc, RZ, 0xc0, !PT ;  /* 0x000001fc00087812 */ /* 0x000fe200078ec0ff */
[----:B------:R-:W-:Y:S01]  /*0510*/  IMAD R3, R3, 0x40, R16 ;  /* 0x0000004003037824 */ /* 0x000fe200078e0210 */
[----:B------:R-:W-:-:S05]  /*0520*/  SGXT.U32 R9, R9, 0x4 ;  /* 0x000000040909781a */ /* 0x000fca0000000000 */
[----:B------:R-:W-:-:S05]  /*0530*/  IMAD.IADD R9, R8, 0x1, R9 ;  /* 0x0000000108097824 */ /* 0x000fca00078e0209 */
[----:B------:R-:W-:Y:S01]  /*0540*/  LEA R9, R9, UR4, 0x2 ;  /* 0x0000000409097c11 */ /* 0x000fe2000f8e10ff */
[----:B---3--:R-:W0:Y:S08]  /*0550*/  MUFU.SQRT R13, R13 ;  /* 0x0000000d000d7308 */ /* 0x008e300000002000 */
[----:B------:R-:W1:Y:S01]  /*0560*/  MUFU.SQRT R12, R12 ;  /* 0x0000000c000c7308 */ /* 0x000e620000002000 */
[----:B0-----:R-:W-:-:S07]  /*0570*/  FADD R23, R13, 1.00000001335143196e-10 ;  /* 0x2edbe6ff0d177421 */ /* 0x001fce0000000000 */
[----:B----4-:R0:W3:Y:S01]  /*0580*/  MUFU.SQRT R10, R5 ;  /* 0x00000005000a7308 */ /* 0x0100e20000002000 */
[----:B------:R-:W4:Y:S01]  /*0590*/  LDS R13, [R9+0x4] ;  /* 0x00000400090d7984 */ /* 0x000f220000000800 */
[----:B------:R-:W-:Y:S01]  /*05a0*/  FSETP.GT.AND P2, PT, R23, 8.50705917302346158658e+37, PT ;  /* 0x7e8000001700780b */ /* 0x000fe20003f44000 */
[----:B-1----:R-:W-:-:S05]  /*05b0*/  FADD R0, R12, 1.00000001335143196e-10 ;  /* 0x2edbe6ff0c007421 */ /* 0x002fca0000000000 */
[----:B------:R-:W1:Y:S01]  /*05c0*/  MUFU.SQRT R4, R4 ;  /* 0x0000000400047308 */ /* 0x000e620000002000 */
[----:B------:R-:W5:Y:S01]  /*05d0*/  LDS R12, [R9] ;  /* 0x00000000090c7984 */ /* 0x000f620000000800 */
[----:B0-----:R-:W-:Y:S02]  /*05e0*/  LOP3.LUT R5, R8, 0x200, RZ, 0xfc, !PT ;  /* 0x0000020008057812 */ /* 0x001fe400078efcff */
[----:B------:R-:W-:Y:S02]  /*05f0*/  FSETP.GT.AND P1, PT, R0, 8.50705917302346158658e+37, PT ;  /* 0x7e8000000000780b */ /* 0x000fe40003f24000 */
[----:B------:R-:W-:Y:S01]  /*0600*/  LEA.HI R5, R5, R8, RZ, 0x1b ;  /* 0x0000000805057211 */ /* 0x000fe200078fd8ff */
[----:B---3--:R-:W-:Y:S01]  /*0610*/  FADD R20, R10, 1.00000001335143196e-10 ;  /* 0x2edbe6ff0a147421 */ /* 0x008fe20000000000 */
[----:B--2---:R0:W2:Y:S01]  /*0620*/  MUFU.SQRT R11, R6 ;  /* 0x00000006000b7308 */ /* 0x0040a20000002000 */
[----:B------:R-:W-:-:S03]  /*0630*/  @P2 FMUL R23, R23, 0.25 ;  /* 0x3e80000017172820 */ /* 0x000fc60000400000 */
[----:B------:R-:W-:Y:S01]  /*0640*/  FSETP.GT.AND P3, PT, R20, 8.50705917302346158658e+37, PT ;  /* 0x7e8000001400780b */ /* 0x000fe20003f64000 */
[----:B-1----:R-:W-:-:S03]  /*0650*/  FADD R18, R4, 1.00000001335143196e-10 ;  /* 0x2edbe6ff04127421 */ /* 0x002fc60000000000 */
[----:B------:R1:W3:Y:S01]  /*0660*/  MUFU.SQRT R17, R7 ;  /* 0x0000000700117308 */ /* 0x0002e20000002000 */
[----:B0-----:R-:W0:Y:S01]  /*0670*/  LDS R6, [R9+0x8] ;  /* 0x0000080009067984 */ /* 0x001e220000000800 */
[----:B------:R-:W-:Y:S01]  /*0680*/  LEA R4, R5, UR4, 0x2 ;  /* 0x0000000405047c11 */ /* 0x000fe2000f8e10ff */
[----:B------:R-:W-:Y:S01]  /*0690*/  @P1 FMUL R0, R0, 0.25 ;  /* 0x3e80000000001820 */ /* 0x000fe20000400000 */
[----:B------:R-:W-:Y:S01]  /*06a0*/  FSETP.GT.AND P6, PT, R18, 8.50705917302346158658e+37, PT ;  /* 0x7e8000001200780b */ /* 0x000fe20003fc4000 */
[----:B--2---:R-:W-:-:S03]  /*06b0*/  FADD R21, R11, 1.00000001335143196e-10 ;  /* 0x2edbe6ff0b157421 */ /* 0x004fc60000000000 */
[----:B------:R-:W-:Y:S01]  /*06c0*/  MUFU.SQRT R14, R14 ;  /* 0x0000000e000e7308 */ /* 0x000fe20000002000 */
[----:B-1----:R1:W2:Y:S01]  /*06d0*/  LDS R7, [R9+0xc] ;  /* 0x00000c0009077984 */ /* 0x0022a20000000800 */
[----:B------:R-:W-:Y:S01]  /*06e0*/  @P3 FMUL R20, R20, 0.25 ;  /* 0x3e80000014143820 */ /* 0x000fe20000400000 */
[----:B------:R-:W-:Y:S02]  /*06f0*/  FSETP.GT.AND P4, PT, R21, 8.50705917302346158658e+37, PT ;  /* 0x7e8000001500780b */ /* 0x000fe40003f84000 */
[----:B------:R-:W2:Y:S01]  /*0700*/  LDS R19, [R4+0x804] ;  /* 0x0008040004137984 */ /* 0x000ea20000000800 */
[----:B---3--:R-:W-:Y:S02]  /*0710*/  FADD R22, R17, 1.00000001335143196e-10 ;  /* 0x2edbe6ff11167421 */ /* 0x008fe40000000000 */
[----:B------:R-:W3:Y:S01]  /*0720*/  MUFU.SQRT R15, R15 ;  /* 0x0000000f000f7308 */ /* 0x000ee20000002000 */
[----:B------:R-:W2:Y:S01]  /*0730*/  LDS R11, [R4+0x808] ;  /* 0x00080800040b7984 */ /* 0x000ea20000000800 */
[----:B----4-:R-:W-:Y:S01]  /*0740*/  @P3 FMUL R13, R13, 0.25 ;  /* 0x3e8000000d0d3820 */ /* 0x010fe20000400000 */
[----:B------:R-:W-:Y:S01]  /*0750*/  @P6 FMUL R18, R18, 0.25 ;  /* 0x3e80000012126820 */ /* 0x000fe20000400000 */
[----:B------:R-:W-:Y:S01]  /*0760*/  FSETP.GT.AND P5, PT, R22, 8.50705917302346158658e+37, PT ;  /* 0x7e8000001600780b */ /* 0x000fe20003fa4000 */
[----:B------:R-:W4:Y:S01]  /*0770*/  LDS R17, [R4+0x800] ;  /* 0x0008000004117984 */ /* 0x000f220000000800 */
[----:B-1----:R-:W1:Y:S02]  /*0780*/  LDC.64 R8, c[0x0][0x220] ;  /* 0x00008800ff087b82 */ /* 0x002e640000000a00 */
[----:B------:R3:W-:Y:S01]  /*0790*/  MUFU.RCP R10, R23 ;  /* 0x00000017000a7308 */ /* 0x0007e20000001000 */
[----:B-----5:R-:W-:Y:S01]  /*07a0*/  @P6 FMUL R12, R12, 0.25 ;  /* 0x3e8000000c0c6820 */ /* 0x020fe20000400000 */
[----:B------:R-:W-:Y:S01]  /*07b0*/  @P4 FMUL R21, R21, 0.25 ;  /* 0x3e80000015154820 */ /* 0x000fe20000400000 */
[----:B---3--:R-:W-:-:S05]  /*07c0*/  FADD R15, R15, 1.00000001335143196e-10 ;  /* 0x2edbe6ff0f0f7421 */ /* 0x008fca0000000000 */
[----:B------:R-:W3:Y:S01]  /*07d0*/  MUFU.RCP R5, R18 ;  /* 0x0000001200057308 */ /* 0x000ee20000001000 */
[----:B------:R-:W-:Y:S01]  /*07e0*/  FADD R23, R14, 1.00000001335143196e-10 ;  /* 0x2edbe6ff0e177421 */ /* 0x000fe20000000000 */
[----:B------:R-:W-:Y:S01]  /*07f0*/  @P5 FMUL R22, R22, 0.25 ;  /* 0x3e80000016165820 */ /* 0x000fe20000400000 */
[----:B------:R3:W5:Y:S01]  /*0800*/  LDS R14, [R4+0x80c] ;  /* 0x00080c00040e7984 */ /* 0x0007620000000800 */
[----:B------:R-:W-:Y:S02]  /*0810*/  FSETP.GT.AND P3, PT, R15, 8.50705917302346158658e+37, PT ;  /* 0x7e8000000f00780b */ /* 0x000fe40003f64000 */
[----:B------:R-:W-:Y:S02]  /*0820*/  FSETP.GT.AND P6, PT, R23, 8.50705917302346158658e+37, PT ;  /* 0x7e8000001700780b */ /* 0x000fe40003fc4000 */
[----:B------:R-:W2:Y:S01]  /*0830*/  MUFU.RCP R20, R20 ;  /* 0x0000001400147308 */ /* 0x000ea20000001000 */
[----:B0-----:R-:W-:Y:S01]  /*0840*/  @P4 FMUL R6, R6, 0.25 ;  /* 0x3e80000006064820 */ /* 0x001fe20000400000 */
[----:B---3--:R-:W-:-:S06]  /*0850*/  FMUL R4, R5, R12 ;  /* 0x0000000c05047220 */ /* 0x008fcc0000400000 */
[----:B------:R-:W0:Y:S01]  /*0860*/  MUFU.RCP R21, R21 ;  /* 0x0000001500157308 */ /* 0x000e220000001000 */
[----:B------:R-:W-:Y:S01]  /*0870*/  @P3 FMUL R15, R15, 0.25 ;  /* 0x3e8000000f0f3820 */ /* 0x000fe20000400000 */
[----:B--2---:R-:W-:Y:S01]  /*0880*/  @P5 FMUL R7, R7, 0.25 ;  /* 0x3e80000007075820 */ /* 0x004fe20000400000 */
[----:B------:R-:W-:Y:S01]  /*0890*/  @P6 FMUL R23, R23, 0.25 ;  /* 0x3e80000017176820 */ /* 0x000fe20000400000 */
[----:B------:R-:W-:Y:S01]  /*08a0*/  @P2 FMUL R19, R19, 0.25 ;  /* 0x3e80000013132820 */ /* 0x000fe20000400000 */
[----:B------:R-:W-:-:S03]  /*08b0*/  FMUL R5, R20, R13 ;  /* 0x0000000d14057220 */ /* 0x000fc60000400000 */
[----:B------:R-:W2:Y:S01]  /*08c0*/  MUFU.RCP R22, R22 ;  /* 0x0000001600167308 */ /* 0x000ea20000001000 */
[----:B-1----:R-:W-:-:S04]  /*08d0*/  IMAD.WIDE R12, R25, 0x4, R8 ;  /* 0x00000004190c7825 */ /* 0x002fc800078e0208 */
[----:B------:R-:W-:Y:S01]  /*08e0*/  @P6 FMUL R11, R11, 0.25 ;  /* 0x3e8000000b0b6820 */ /* 0x000fe20000400000 */
[----:B----4-:R-:W-:Y:S01]  /*08f0*/  @P1 FMUL R17, R17, 0.25 ;  /* 0x3e80000011111820 */ /* 0x010fe20000400000 */
[----:B0-----:R-:W-:Y:S01]  /*0900*/  FMUL R6, R21, R6 ;  /* 0x0000000615067220 */ /* 0x001fe20000400000 */
[----:B------:R-:W0:Y:S01]  /*0910*/  MUFU.RCP R2, R23 ;  /* 0x0000001700027308 */ /* 0x000e220000001000 */
[----:B------:R-:W-:-:S04]  /*0920*/  IMAD.WIDE R20, R3, 0x4, R8 ;  /* 0x0000000403147825 */ /* 0x000fc800078e0208 */
[----:B------:R-:W-:Y:S01]  /*0930*/  FMUL R9, R10, R19 ;  /* 0x000000130a097220 */ /* 0x000fe20000400000 */
[----:B--2---:R-:W-:Y:S02]  /*0940*/  FMUL R7, R22, R7 ;  /* 0x0000000716077220 */ /* 0x004fe40000400000 */
[----:B------:R-:W1:Y:S01]  /*0950*/  MUFU.RCP R0, R0 ;  /* 0x0000000000007308 */ /* 0x000e620000001000 */
[----:B-----5:R-:W-:Y:S02]  /*0960*/  @P3 FMUL R14, R14, 0.25 ;  /* 0x3e8000000e0e3820 */ /* 0x020fe40000400000 */
[----:B------:R2:W-:Y:S01]  /*0970*/  @!P0 STG.E.128 desc[UR6][R12.64], R4 ;  /* 0x000000040c008986 */ /* 0x0005e2000c101d06 */
[----:B0-----:R-:W-:-:S04]  /*0980*/  FMUL R10, R2, R11 ;  /* 0x0000000b020a7220 */ /* 0x001fc80000400000 */
[----:B------:R-:W0:Y:S01]  /*0990*/  MUFU.RCP R15, R15 ;  /* 0x0000000f000f7308 */ /* 0x000e220000001000 */
[----:B-1----:R-:W-:Y:S01]  /*09a0*/  FMUL R8, R0, R17 ;  /* 0x0000001100087220 */ /* 0x002fe20000400000 */
[----:B0-----:R-:W-:Y:S01]  /*09b0*/  FMUL R11, R15, R14 ;  /* 0x0000000e0f0b7220 */ /* 0x001fe20000400000 */
[----:B--2---:R-:W-:Y:S06]  /*09c0*/  @P0 EXIT ;  /* 0x000000000000094d */ /* 0x004fec0003800000 */
[----:B------:R-:W-:Y:S01]  /*09d0*/  STG.E.128 desc[UR6][R20.64], R8 ;  /* 0x0000000814007986 */ /* 0x000fe2000c101d06 */
[----:B------:R-:W-:Y:S05]  /*09e0*/  EXIT ;  /* 0x000000000000794d */ /* 0x000fea0003800000 */
.L_x_0:
[----:B------:R-:W-:-:S00]  /*09f0*/  BRA `(.L_x_0) ;  /* 0xfffffffc00fc7947 */ /* 0x000fc0000383ffff */
[----:B------:R-:W-:-:S00]  /*0a00*/  NOP ;  /* 0x0000000000007918 */ /* 0x000fc00000000000 */
[----:B------:R-:W-:-:S00]  /*0a10*/  NOP ;  /* 0x0000000000007918 */ /* 0x000fc00000000000 */
[----:B------:R-:W-:-:S00]  /*0a20*/  NOP ;  /* 0x0000000000007918 */ /* 0x000fc00000000000 */
[----:B------:R-:W-:-:S00]  /*0a30*/  NOP ;  /* 0x0000000000007918 */ /* 0x000fc00000000000 */
[----:B------:R-:W-:-:S00]  /*0a40*/  NOP ;  /* 0x0000000000007918 */ /* 0x000fc00000000000 */
[----:B------:R-:W-:-:S00]  /*0a50*/  NOP ;  /* 0x0000000000007918 */ /* 0x000fc00000000000 */
[----:B------:R-:W-:-:S00]  /*0a60*/  NOP ;  /* 0x0000000000007918 */ /* 0x000fc00000000000 */
[----:B------:R-:W-:-:S00]  /*0a70*/  NOP ;  /* 0x0000000000007918 */ /* 0x000fc00000000000 */
.L_x_1:


//--------------------- .nv.global.init           --------------------------
	.section	.nv.global.init,"aw",@progbits
.nv.global.init:
	.type		_$_str,@object
	.size		_$_str,(_$_str_$_2 - _$_str)
_$_str:
        /*0000*/ 	.byte	0x5f, 0x5f, 0x43, 0x55, 0x44, 0x41, 0x5f, 0x46, 0x54, 0x5a, 0x00
	.type		_$_str_$_2,@object
	.size		_$_str_$_2,(.L_1 - _$_str_$_2)
_$_str_$_2:
        /*000b*/ 	.byte	0x5f, 0x5f, 0x43, 0x55, 0x44, 0x41, 0x5f, 0x50, 0x52, 0x45, 0x43, 0x5f, 0x53, 0x51, 0x52, 0x54
        /*001b*/ 	.byte	0x00
.L_1:


//--------------------- .nv.shared.triton_poi_fused_add_div_sqrt_24 --------------------------
	.section	.nv.shared.triton_poi_fused_add_div_sqrt_24,"aw",@nobits
	.sectionflags	@""
	.align	16
	.zero		1024


//--------------------- .nv.constant0.triton_poi_fused_add_div_sqrt_24 --------------------------
	.section	.nv.constant0.triton_poi_fused_add_div_sqrt_24,"a",@progbits
	.sectionflags	@""
	.align	4
.nv.constant0.triton_poi_fused_add_div_sqrt_24:
	.zero		560
